//
// Generated by NVIDIA NVVM Compiler
//
// Compiler Build ID: CL-36424714
// Cuda compilation tools, release 13.0, V13.0.88
// Based on NVVM 20.0.0
//

.version 9.0
.target sm_100
.address_size 64

	// .globl	_Z21matrix_multiplicationPdS_S_i

.visible .entry _Z21matrix_multiplicationPdS_S_i(
	.param .u64 .ptr .align 1 _Z21matrix_multiplicationPdS_S_i_param_0,
	.param .u64 .ptr .align 1 _Z21matrix_multiplicationPdS_S_i_param_1,
	.param .u64 .ptr .align 1 _Z21matrix_multiplicationPdS_S_i_param_2,
	.param .u32 _Z21matrix_multiplicationPdS_S_i_param_3
)
{
	.reg .pred 	%p<10>;
	.reg .b32 	%r<41>;
	.reg .b64 	%rd<67>;
	.reg .b64 	%fd<67>;

	ld.param.u64 	%rd14, [_Z21matrix_multiplicationPdS_S_i_param_0];
	ld.param.u64 	%rd15, [_Z21matrix_multiplicationPdS_S_i_param_1];
	ld.param.u32 	%r17, [_Z21matrix_multiplicationPdS_S_i_param_3];
	cvta.to.global.u64 	%rd1, %rd15;
	cvta.to.global.u64 	%rd2, %rd14;
	mov.u32 	%r18, %ctaid.y;
	mov.u32 	%r19, %ntid.y;
	mov.u32 	%r20, %tid.y;
	mad.lo.s32 	%r1, %r18, %r19, %r20;
	mov.u32 	%r21, %ctaid.x;
	mov.u32 	%r22, %ntid.x;
	mov.u32 	%r23, %tid.x;
	mad.lo.s32 	%r2, %r21, %r22, %r23;
	max.s32 	%r24, %r1, %r2;
	setp.ge.s32 	%p1, %r24, %r17;
	@%p1 bra 	$L__BB0_13;
	mul.lo.s32 	%r3, %r17, %r1;
	and.b32  	%r4, %r17, 7;
	setp.lt.u32 	%p2, %r17, 8;
	mov.f64 	%fd66, 0d0000000000000000;
	mov.b32 	%r39, 0;
	@%p2 bra 	$L__BB0_4;
	and.b32  	%r26, %r17, 2147483640;
	neg.s32 	%r37, %r26;
	mul.wide.s32 	%rd16, %r17, 8;
	add.s64 	%rd3, %rd1, %rd16;
	mul.wide.s32 	%rd17, %r17, 16;
	add.s64 	%rd4, %rd1, %rd17;
	mul.wide.s32 	%rd18, %r17, 24;
	add.s64 	%rd5, %rd1, %rd18;
	mul.wide.s32 	%rd19, %r17, 32;
	add.s64 	%rd6, %rd1, %rd19;
	mul.wide.s32 	%rd20, %r17, 40;
	add.s64 	%rd7, %rd1, %rd20;
	mul.wide.s32 	%rd21, %r17, 48;
	add.s64 	%rd8, %rd1, %rd21;
	mul.wide.s32 	%rd22, %r17, 56;
	add.s64 	%rd9, %rd1, %rd22;
	mul.wide.u32 	%rd23, %r3, 8;
	add.s64 	%rd24, %rd23, %rd2;
	add.s64 	%rd66, %rd24, 32;
	mov.f64 	%fd66, 0d0000000000000000;
	mov.u32 	%r36, %r2;
$L__BB0_3:
	.pragma "nounroll";
	and.b32  	%r39, %r17, 2147483640;
	mul.wide.s32 	%rd25, %r36, 8;
	add.s64 	%rd26, %rd3, %rd25;
	add.s64 	%rd27, %rd4, %rd25;
	add.s64 	%rd28, %rd5, %rd25;
	add.s64 	%rd29, %rd6, %rd25;
	add.s64 	%rd30, %rd7, %rd25;
	add.s64 	%rd31, %rd8, %rd25;
	add.s64 	%rd32, %rd9, %rd25;
	add.s64 	%rd33, %rd1, %rd25;
	ld.global.f64 	%fd16, [%rd66+-32];
	ld.global.f64 	%fd17, [%rd33];
	fma.rn.f64 	%fd18, %fd16, %fd17, %fd66;
	ld.global.f64 	%fd19, [%rd66+-24];
	ld.global.f64 	%fd20, [%rd26];
	fma.rn.f64 	%fd21, %fd19, %fd20, %fd18;
	ld.global.f64 	%fd22, [%rd66+-16];
	ld.global.f64 	%fd23, [%rd27];
	fma.rn.f64 	%fd24, %fd22, %fd23, %fd21;
	ld.global.f64 	%fd25, [%rd66+-8];
	ld.global.f64 	%fd26, [%rd28];
	fma.rn.f64 	%fd27, %fd25, %fd26, %fd24;
	ld.global.f64 	%fd28, [%rd66];
	ld.global.f64 	%fd29, [%rd29];
	fma.rn.f64 	%fd30, %fd28, %fd29, %fd27;
	ld.global.f64 	%fd31, [%rd66+8];
	ld.global.f64 	%fd32, [%rd30];
	fma.rn.f64 	%fd33, %fd31, %fd32, %fd30;
	ld.global.f64 	%fd34, [%rd66+16];
	ld.global.f64 	%fd35, [%rd31];
	fma.rn.f64 	%fd36, %fd34, %fd35, %fd33;
	ld.global.f64 	%fd37, [%rd66+24];
	ld.global.f64 	%fd38, [%rd32];
	fma.rn.f64 	%fd66, %fd37, %fd38, %fd36;
	add.s32 	%r37, %r37, 8;
	shl.b32 	%r27, %r17, 3;
	add.s32 	%r36, %r36, %r27;
	add.s64 	%rd66, %rd66, 64;
	setp.ne.s32 	%p3, %r37, 0;
	@%p3 bra 	$L__BB0_3;
$L__BB0_4:
	setp.eq.s32 	%p4, %r4, 0;
	@%p4 bra 	$L__BB0_12;
	and.b32  	%r12, %r17, 3;
	setp.lt.u32 	%p5, %r4, 4;
	@%p5 bra 	$L__BB0_7;
	add.s32 	%r28, %r39, %r3;
	mul.wide.u32 	%rd34, %r28, 8;
	add.s64 	%rd35, %rd2, %rd34;
	ld.global.f64 	%fd40, [%rd35];
	mad.lo.s32 	%r29, %r39, %r17, %r2;
	mul.wide.s32 	%rd36, %r29, 8;
	add.s64 	%rd37, %rd1, %rd36;
	ld.global.f64 	%fd41, [%rd37];
	fma.rn.f64 	%fd42, %fd40, %fd41, %fd66;
	cvt.u64.u32 	%rd38, %r3;
	cvt.u64.u32 	%rd39, %r39;
	add.s64 	%rd40, %rd39, %rd38;
	shl.b64 	%rd41, %rd40, 3;
	add.s64 	%rd42, %rd2, %rd41;
	ld.global.f64 	%fd43, [%rd42+8];
	mul.wide.s32 	%rd43, %r17, 8;
	add.s64 	%rd44, %rd37, %rd43;
	ld.global.f64 	%fd44, [%rd44];
	fma.rn.f64 	%fd45, %fd43, %fd44, %fd42;
	ld.global.f64 	%fd46, [%rd42+16];
	add.s64 	%rd45, %rd44, %rd43;
	ld.global.f64 	%fd47, [%rd45];
	fma.rn.f64 	%fd48, %fd46, %fd47, %fd45;
	ld.global.f64 	%fd49, [%rd42+24];
	add.s64 	%rd46, %rd45, %rd43;
	ld.global.f64 	%fd50, [%rd46];
	fma.rn.f64 	%fd66, %fd49, %fd50, %fd48;
	add.s32 	%r39, %r39, 4;
$L__BB0_7:
	setp.eq.s32 	%p6, %r12, 0;
	@%p6 bra 	$L__BB0_12;
	setp.eq.s32 	%p7, %r12, 1;
	@%p7 bra 	$L__BB0_10;
	add.s32 	%r30, %r39, %r3;
	mul.wide.u32 	%rd47, %r30, 8;
	add.s64 	%rd48, %rd2, %rd47;
	ld.global.f64 	%fd52, [%rd48];
	mad.lo.s32 	%r31, %r39, %r17, %r2;
	mul.wide.s32 	%rd49, %r31, 8;
	add.s64 	%rd50, %rd1, %rd49;
	ld.global.f64 	%fd53, [%rd50];
	fma.rn.f64 	%fd54, %fd52, %fd53, %fd66;
	cvt.u64.u32 	%rd51, %r3;
	cvt.u64.u32 	%rd52, %r39;
	add.s64 	%rd53, %rd52, %rd51;
	shl.b64 	%rd54, %rd53, 3;
	add.s64 	%rd55, %rd2, %rd54;
	ld.global.f64 	%fd55, [%rd55+8];
	mul.wide.s32 	%rd56, %r17, 8;
	add.s64 	%rd57, %rd50, %rd56;
	ld.global.f64 	%fd56, [%rd57];
	fma.rn.f64 	%fd66, %fd55, %fd56, %fd54;
	add.s32 	%r39, %r39, 2;
$L__BB0_10:
	and.b32  	%r32, %r17, 1;
	setp.eq.b32 	%p8, %r32, 1;
	not.pred 	%p9, %p8;
	@%p9 bra 	$L__BB0_12;
	add.s32 	%r33, %r39, %r3;
	mul.wide.u32 	%rd58, %r33, 8;
	add.s64 	%rd59, %rd2, %rd58;
	ld.global.f64 	%fd57, [%rd59];
	mad.lo.s32 	%r34, %r39, %r17, %r2;
	mul.wide.s32 	%rd60, %r34, 8;
	add.s64 	%rd61, %rd1, %rd60;
	ld.global.f64 	%fd58, [%rd61];
	fma.rn.f64 	%fd66, %fd57, %fd58, %fd66;
$L__BB0_12:
	ld.param.u64 	%rd65, [_Z21matrix_multiplicationPdS_S_i_param_2];
	add.s32 	%r35, %r3, %r2;
	cvta.to.global.u64 	%rd62, %rd65;
	mul.wide.s32 	%rd63, %r35, 8;
	add.s64 	%rd64, %rd62, %rd63;
	st.global.f64 	[%rd64], %fd66;
$L__BB0_13:
	ret;

}


// ===== COMPILED SASS (sm_100) =====

	.target	sm_100

	.elftype	@"ET_EXEC"


//--------------------- .note.nv.tkinfo           --------------------------
	.section	.note.nv.tkinfo,"",@"SHT_NOTE"
	.sectionflags	@"SHF_NOTE_NV_TKINFO"
	.tkinfo
        /*0018*/ 	.word	0x00000002
        /*0030*/ 	.string	""
        /*0030*/ 	.string	"ptxas"
        /*0030*/ 	.string	"Cuda compilation tools, release 13.0, V13.0.88"
        /*0030*/ 	.string	"Build cuda_13.0.r13.0/compiler.36424714_0"
        /*0030*/ 	.string	"-arch sm_100 -m 64 "



//--------------------- .note.nv.cuinfo           --------------------------
	.section	.note.nv.cuinfo,"",@"SHT_NOTE"
	.sectionflags	@"SHF_NOTE_NV_CUINFO"
        /*0018*/ 	.short	0x0002
        /*001a*/ 	.short	0x0064
        /*001c*/ 	.short	0x0082
	.zero		2


//--------------------- .nv.info                  --------------------------
	.section	.nv.info,"",@"SHT_CUDA_INFO"
	.align	4


	//----- nvinfo : EIATTR_REGCOUNT
	.align		4
        /*0000*/ 	.byte	0x04, 0x2f
        /*0002*/ 	.short	(.L_1 - .L_0)
	.align		4
.L_0:
        /*0004*/ 	.word	index@(_Z21matrix_multiplicationPdS_S_i)
        /*0008*/ 	.word	0x0000001e


	//----- nvinfo : EIATTR_FRAME_SIZE
	.align		4
.L_1:
        /*000c*/ 	.byte	0x04, 0x11
        /*000e*/ 	.short	(.L_3 - .L_2)
	.align		4
.L_2:
        /*0010*/ 	.word	index@(_Z21matrix_multiplicationPdS_S_i)
        /*0014*/ 	.word	0x00000000


	//----- nvinfo : EIATTR_MIN_STACK_SIZE
	.align		4
.L_3:
        /*0018*/ 	.byte	0x04, 0x12
        /*001a*/ 	.short	(.L_5 - .L_4)
	.align		4
.L_4:
        /*001c*/ 	.word	index@(_Z21matrix_multiplicationPdS_S_i)
        /*0020*/ 	.word	0x00000000
.L_5:


//--------------------- .nv.compat                --------------------------
	.section	.nv.compat,"",@"SHT_CUDA_COMPAT_INFO"
	.align	4
        /*0000*/ 	.byte	0x02, 0x09, 0x00, 0x00, 0x02, 0x02, 0x01, 0x00, 0x02, 0x05, 0x05, 0x00, 0x03, 0x07, 0x01, 0x01
        /*0010*/ 	.byte	0x02, 0x03, 0x00, 0x00, 0x02, 0x06, 0x01, 0x00, 0x04, 0x0b, 0x08, 0x00, 0x01, 0x00, 0x00, 0x00
        /*0020*/ 	.byte	0x00, 0x00, 0x00, 0x00


//--------------------- .nv.info._Z21matrix_multiplicationPdS_S_i --------------------------
	.section	.nv.info._Z21matrix_multiplicationPdS_S_i,"",@"SHT_CUDA_INFO"
	.sectionflags	@""
	.align	4


	//----- nvinfo : EIATTR_CUDA_API_VERSION
	.align		4
        /*0000*/ 	.byte	0x04, 0x37
        /*0002*/ 	.short	(.L_7 - .L_6)
.L_6:
        /*0004*/ 	.word	0x00000082


	//----- nvinfo : EIATTR_KPARAM_INFO
	.align		4
.L_7:
        /*0008*/ 	.byte	0x04, 0x17
        /*000a*/ 	.short	(.L_9 - .L_8)
.L_8:
        /*000c*/ 	.word	0x00000000
        /*0010*/ 	.short	0x0003
        /*0012*/ 	.short	0x0018
        /*0014*/ 	.byte	0x00, 0xf0, 0x11, 0x00


	//----- nvinfo : EIATTR_KPARAM_INFO
	.align		4
.L_9:
        /*0018*/ 	.byte	0x04, 0x17
        /*001a*/ 	.short	(.L_11 - .L_10)
.L_10:
        /*001c*/ 	.word	0x00000000
        /*0020*/ 	.short	0x0002
        /*0022*/ 	.short	0x0010
        /*0024*/ 	.byte	0x00, 0xf5, 0x21, 0x00


	//----- nvinfo : EIATTR_KPARAM_INFO
	.align		4
.L_11:
        /*0028*/ 	.byte	0x04, 0x17
        /*002a*/ 	.short	(.L_13 - .L_12)
.L_12:
        /*002c*/ 	.word	0x00000000
        /*0030*/ 	.short	0x0001
        /*0032*/ 	.short	0x0008
        /*0034*/ 	.byte	0x00, 0xf5, 0x21, 0x00


	//----- nvinfo : EIATTR_KPARAM_INFO
	.align		4
.L_13:
        /*0038*/ 	.byte	0x04, 0x17
        /*003a*/ 	.short	(.L_15 - .L_14)
.L_14:
        /*003c*/ 	.word	0x00000000
        /*0040*/ 	.short	0x0000
        /*0042*/ 	.short	0x0000
        /*0044*/ 	.byte	0x00, 0xf5, 0x21, 0x00


	//----- nvinfo : EIATTR_SPARSE_MMA_MASK
	.align		4
.L_15:
        /*0048*/ 	.byte	0x03, 0x50
        /*004a*/ 	.short	0x0000


	//----- nvinfo : EIATTR_MAXREG_COUNT
	.align		4
        /*004c*/ 	.byte	0x03, 0x1b
        /*004e*/ 	.short	0x00ff


	//----- nvinfo : EIATTR_MERCURY_ISA_VERSION
	.align		4
        /*0050*/ 	.byte	0x03, 0x5f
        /*0052*/ 	.short	0x0101


	//----- nvinfo : EIATTR_VRC_CTA_INIT_COUNT
	.align		4
        /*0054*/ 	.byte	0x02, 0x4a
	.zero		1
	.zero		1


	//----- nvinfo : EIATTR_EXIT_INSTR_OFFSETS
	.align		4
        /*0058*/ 	.byte	0x04, 0x1c
        /*005a*/ 	.short	(.L_17 - .L_16)


	//   ....[0]....
.L_16:
        /*005c*/ 	.word	0x000000c0


	//   ....[1]....
        /*0060*/ 	.word	0x00000ad0


	//----- nvinfo : EIATTR_CBANK_PARAM_SIZE
	.align		4
.L_17:
        /*0064*/ 	.byte	0x03, 0x19
        /*0066*/ 	.short	0x001c


	//----- nvinfo : EIATTR_PARAM_CBANK
	.align		4
        /*0068*/ 	.byte	0x04, 0x0a
        /*006a*/ 	.short	(.L_19 - .L_18)
	.align		4
.L_18:
        /*006c*/ 	.word	index@(.nv.constant0._Z21matrix_multiplicationPdS_S_i)
        /*0070*/ 	.short	0x0380
        /*0072*/ 	.short	0x001c


	//----- nvinfo : EIATTR_SW_WAR
	.align		4
.L_19:
        /*0074*/ 	.byte	0x04, 0x36
        /*0076*/ 	.short	(.L_21 - .L_20)
.L_20:
        /*0078*/ 	.word	0x00000008
.L_21:


//--------------------- .nv.callgraph             --------------------------
	.section	.nv.callgraph,"",@"SHT_CUDA_CALLGRAPH"
	.align	4
	.sectionentsize	8
	.align		4
        /*0000*/ 	.word	0x00000000
	.align		4
        /*0004*/ 	.word	0xffffffff
	.align		4
        /*0008*/ 	.word	0x00000000
	.align		4
        /*000c*/ 	.word	0xfffffffe
	.align		4
        /*0010*/ 	.word	0x00000000
	.align		4
        /*0014*/ 	.word	0xfffffffd
	.align		4
        /*0018*/ 	.word	0x00000000
	.align		4
        /*001c*/ 	.word	0xfffffffc


//--------------------- .text._Z21matrix_multiplicationPdS_S_i --------------------------
	.section	.text._Z21matrix_multiplicationPdS_S_i,"ax",@progbits
	.align	128
        .global         _Z21matrix_multiplicationPdS_S_i
        .type           _Z21matrix_multiplicationPdS_S_i,@function
        .size           _Z21matrix_multiplicationPdS_S_i,(.L_x_5 - _Z21matrix_multiplicationPdS_S_i)
        .other          _Z21matrix_multiplicationPdS_S_i,@"STO_CUDA_ENTRY STV_DEFAULT"
_Z21matrix_multiplicationPdS_S_i:
.text._Z21matrix_multiplicationPdS_S_i:
[----:B------:R-:W-:Y:S01]  /*0000*/  LDC R1, c[0x0][0x37c] ;  /* 0x0000df00ff017b82 */ /* 0x000fe20000000800 */
[----:B------:R-:W0:Y:S07]  /*0010*/  S2R R0, SR_TID.Y ;  /* 0x0000000000007919 */ /* 0x000e2e0000002200 */
[----:B------:R-:W0:Y:S01]  /*0020*/  S2UR UR4, SR_CTAID.Y ;  /* 0x00000000000479c3 */ /* 0x000e220000002600 */
[----:B------:R-:W1:Y:S01]  /*0030*/  LDCU UR18, c[0x0][0x398] ;  /* 0x00007300ff1277ac */ /* 0x000e620008000800 */
[----:B------:R-:W2:Y:S06]  /*0040*/  S2R R3, SR_TID.X ;  /* 0x0000000000037919 */ /* 0x000eac0000002100 */
[----:B------:R-:W0:Y:S08]  /*0050*/  LDC R21, c[0x0][0x364] ;  /* 0x0000d900ff157b82 */ /* 0x000e300000000800 */
[----:B------:R-:W2:Y:S08]  /*0060*/  S2UR UR5, SR_CTAID.X ;  /* 0x00000000000579c3 */ /* 0x000eb00000002500 */
[----:B------:R-:W2:Y:S01]  /*0070*/  LDC R2, c[0x0][0x360] ;  /* 0x0000d800ff027b82 */ /* 0x000ea20000000800 */
[----:B0-----:R-:W-:-:S02]  /*0080*/  IMAD R21, R21, UR4, R0 ;  /* 0x0000000415157c24 */ /* 0x001fc4000f8e0200 */
[----:B--2---:R-:W-:-:S05]  /*0090*/  IMAD R0, R2, UR5, R3 ;  /* 0x0000000502007c24 */ /* 0x004fca000f8e0203 */
[----:B------:R-:W-:-:S04]  /*00a0*/  VIMNMX R2, PT, PT, R21, R0, !PT ;  /* 0x0000000015027248 */ /* 0x000fc80007fe0100 */
[----:B-1----:R-:W-:-:S13]  /*00b0*/  ISETP.GE.AND P0, PT, R2, UR18, PT ;  /* 0x0000001202007c0c */ /* 0x002fda000bf06270 */
[----:B------:R-:W-:Y:S05]  /*00c0*/  @P0 EXIT ;  /* 0x000000000000094d */ /* 0x000fea0003800000 */
[----:B------:R-:W-:Y:S02]  /*00d0*/  UISETP.GE.U32.AND UP0, UPT, UR18, 0x8, UPT ;  /* 0x000000081200788c */ /* 0x000fe4000bf06070 */
[----:B------:R-:W-:Y:S01]  /*00e0*/  IMAD R21, R21, UR18, RZ ;  /* 0x0000001215157c24 */ /* 0x000fe2000f8e02ff */
[----:B------:R-:W-:Y:S01]  /*00f0*/  CS2R R12, SRZ ;  /* 0x00000000000c7805 */ /* 0x000fe2000001ff00 */
[----:B------:R-:W0:Y:S01]  /*0100*/  LDCU.64 UR16, c[0x0][0x358] ;  /* 0x00006b00ff1077ac */ /* 0x000e220008000a00 */
[----:B------:R-:W-:-:S04]  /*0110*/  UMOV UR4, URZ ;  /* 0x000000ff00047c82 */ /* 0x000fc80008000000 */
[----:B------:R-:W-:Y:S05]  /*0120*/  BRA.U !UP0, `(.L_x_0) ;  /* 0x0000000508147547 */ /* 0x000fea000b800000 */
[----:B------:R-:W1:Y:S01]  /*0130*/  LDCU.128 UR20, c[0x0][0x380] ;  /* 0x00007000ff1477ac */ /* 0x000e620008000c00 */
[----:B------:R-:W-:Y:S01]  /*0140*/  IMAD.MOV.U32 R20, RZ, RZ, R0 ;  /* 0x000000ffff147224 */ /* 0x000fe200078e0000 */
[----:B------:R-:W-:Y:S01]  /*0150*/  CS2R R12, SRZ ;  /* 0x00000000000c7805 */ /* 0x000fe2000001ff00 */
[----:B------:R-:W-:-:S04]  /*0160*/  ULOP3.LUT UR4, UR18, 0x7ffffff8, URZ, 0xc0, !UPT ;  /* 0x7ffffff812047892 */ /* 0x000fc8000f8ec0ff */
[----:B------:R-:W-:Y:S01]  /*0170*/  UIADD3 UR4, UPT, UPT, -UR4, URZ, URZ ;  /* 0x000000ff04047290 */ /* 0x000fe2000fffe1ff */
[----:B-1----:R-:W-:Y:S01]  /*0180*/  MOV R2, UR20 ;  /* 0x0000001400027c02 */ /* 0x002fe20008000f00 */
[----:B------:R-:W-:Y:S01]  /*0190*/  IMAD.U32 R3, RZ, RZ, UR21 ;  /* 0x00000015ff037e24 */ /* 0x000fe2000f8e00ff */
[----:B------:R-:W-:Y:S02]  /*01a0*/  UIMAD.WIDE UR6, UR18, 0x18, UR22 ;  /* 0x00000018120678a5 */ /* 0x000fe4000f8e0216 */
[----:B------:R-:W-:Y:S01]  /*01b0*/  UIMAD.WIDE UR8, UR18, 0x20, UR22 ;  /* 0x00000020120878a5 */ /* 0x000fe2000f8e0216 */
[----:B------:R-:W-:Y:S01]  /*01c0*/  IMAD.WIDE.U32 R2, R21, 0x8, R2 ;  /* 0x0000000815027825 */ /* 0x000fe200078e0002 */
[----:B------:R-:W-:Y:S02]  /*01d0*/  UIMAD.WIDE UR10, UR18, 0x28, UR22 ;  /* 0x00000028120a78a5 */ /* 0x000fe4000f8e0216 */
[----:B------:R-:W-:Y:S01]  /*01e0*/  UIMAD.WIDE UR12, UR18, 0x30, UR22 ;  /* 0x00000030120c78a5 */ /* 0x000fe2000f8e0216 */
[----:B------:R-:W-:Y:S01]  /*01f0*/  IADD3 R8, P0, PT, R2, 0x20, RZ ;  /* 0x0000002002087810 */ /* 0x000fe20007f1e0ff */
[----:B------:R-:W-:-:S03]  /*0200*/  UIMAD.WIDE UR14, UR18, 0x38, UR22 ;  /* 0x00000038120e78a5 */ /* 0x000fc6000f8e0216 */
[----:B------:R-:W-:-:S09]  /*0210*/  IADD3.X R9, PT, PT, RZ, R3, RZ, P0, !PT ;  /* 0x00000003ff097210 */ /* 0x000fd200007fe4ff */
.L_x_1:
[----:B------:R-:W-:Y:S01]  /*0220*/  HFMA2 R23, -RZ, RZ, 0, 4.76837158203125e-07 ;  /* 0x00000008ff177431 */ /* 0x000fe200000001ff */
[----:B------:R-:W-:Y:S01]  /*0230*/  UIMAD.WIDE UR24, UR18, 0x8, UR22 ;  /* 0x00000008121878a5 */ /* 0x000fe2000f8e0216 */
[----:B------:R-:W-:Y:S01]  /*0240*/  IMAD.MOV.U32 R2, RZ, RZ, R8 ;  /* 0x000000ffff027224 */ /* 0x000fe200078e0008 */
[----:B------:R-:W-:Y:S01]  /*0250*/  MOV R3, R9 ;  /* 0x0000000900037202 */ /* 0x000fe20000000f00 */
[----:B------:R-:W-:-:S03]  /*0260*/  UIMAD.WIDE UR20, UR18, 0x10, UR22 ;  /* 0x00000010121478a5 */ /* 0x000fc6000f8e0216 */
[----:B------:R-:W-:Y:S01]  /*0270*/  MOV R19, UR25 ;  /* 0x0000001900137c02 */ /* 0x000fe20008000f00 */
[----:B------:R-:W-:Y:S01]  /*0280*/  IMAD.U32 R18, RZ, RZ, UR24 ;  /* 0x00000018ff127e24 */ /* 0x000fe2000f8e00ff */
[----:B0-----:R-:W2:Y:S01]  /*0290*/  LDG.E.64 R24, desc[UR16][R2.64+-0x20] ;  /* 0xffffe01002187981 */ /* 0x001ea2000c1e1b00 */
[C---:B------:R-:W-:Y:S01]  /*02a0*/  IMAD.WIDE R22, R20.reuse, R23, UR22 ;  /* 0x0000001614167e25 */ /* 0x040fe2000f8e0217 */
[----:B------:R-:W-:Y:S02]  /*02b0*/  MOV R16, UR20 ;  /* 0x0000001400107c02 */ /* 0x000fe40008000f00 */
[----:B------:R-:W3:Y:S01]  /*02c0*/  LDG.E.64 R10, desc[UR16][R2.64+-0x18] ;  /* 0xffffe810020a7981 */ /* 0x000ee2000c1e1b00 */
[----:B------:R-:W-:-:S03]  /*02d0*/  IMAD.WIDE R18, R20, 0x8, R18 ;  /* 0x0000000814127825 */ /* 0x000fc600078e0212 */
[----:B------:R-:W2:Y:S01]  /*02e0*/  LDG.E.64 R22, desc[UR16][R22.64] ;  /* 0x0000001016167981 */ /* 0x000ea2000c1e1b00 */
[----:B------:R-:W-:-:S03]  /*02f0*/  IMAD.U32 R17, RZ, RZ, UR21 ;  /* 0x00000015ff117e24 */ /* 0x000fc6000f8e00ff */
[----:B------:R-:W3:Y:S01]  /*0300*/  LDG.E.64 R18, desc[UR16][R18.64] ;  /* 0x0000001012127981 */ /* 0x000ee2000c1e1b00 */
[----:B------:R-:W-:-:S04]  /*0310*/  IMAD.WIDE R16, R20, 0x8, R16 ;  /* 0x0000000814107825 */ /* 0x000fc800078e0210 */
[----:B------:R-:W-:Y:S01]  /*0320*/  HFMA2 R9, -RZ, RZ, 0, 4.76837158203125e-07 ;  /* 0x00000008ff097431 */ /* 0x000fe200000001ff */
[----:B------:R-:W4:Y:S04]  /*0330*/  LDG.E.64 R14, desc[UR16][R2.64+-0x10] ;  /* 0xfffff010020e7981 */ /* 0x000f28000c1e1b00 */
[----:B------:R-:W4:Y:S01]  /*0340*/  LDG.E.64 R16, desc[UR16][R16.64] ;  /* 0x0000001010107981 */ /* 0x000f22000c1e1b00 */
[----:B------:R-:W-:-:S03]  /*0350*/  IMAD.WIDE R8, R20, R9, UR6 ;  /* 0x0000000614087e25 */ /* 0x000fc6000f8e0209 */
[----:B------:R-:W5:Y:S04]  /*0360*/  LDG.E.64 R6, desc[UR16][R2.64+-0x8] ;  /* 0xfffff81002067981 */ /* 0x000f68000c1e1b00 */
[----:B------:R-:W5:Y:S01]  /*0370*/  LDG.E.64 R8, desc[UR16][R8.64] ;  /* 0x0000001008087981 */ /* 0x000f62000c1e1b00 */
[----:B------:R-:W-:-:S05]  /*0380*/  MOV R5, 0x8 ;  /* 0x0000000800057802 */ /* 0x000fca0000000f00 */
[----:B------:R-:W-:-:S06]  /*0390*/  IMAD.WIDE R4, R20, R5, UR8 ;  /* 0x0000000814047e25 */ /* 0x000fcc000f8e0205 */
[----:B------:R-:W5:Y:S01]  /*03a0*/  LDG.E.64 R4, desc[UR16][R4.64] ;  /* 0x0000001004047981 */ /* 0x000f62000c1e1b00 */
[----:B--2---:R-:W-:Y:S01]  /*03b0*/  DFMA R24, R24, R22, R12 ;  /* 0x000000161818722b */ /* 0x004fe2000000000c */
[----:B------:R-:W-:Y:S02]  /*03c0*/  IMAD.MOV.U32 R23, RZ, RZ, 0x8 ;  /* 0x00000008ff177424 */ /* 0x000fe400078e00ff */
[----:B------:R-:W2:Y:S02]  /*03d0*/  LDG.E.64 R12, desc[UR16][R2.64] ;  /* 0x00000010020c7981 */ /* 0x000ea4000c1e1b00 */
[----:B------:R-:W-:-:S03]  /*03e0*/  IMAD.WIDE R22, R20, R23, UR10 ;  /* 0x0000000a14167e25 */ /* 0x000fc6000f8e0217 */
[----:B---3--:R-:W-:Y:S01]  /*03f0*/  DFMA R18, R10, R18, R24 ;  /* 0x000000120a12722b */ /* 0x008fe20000000018 */
[----:B------:R-:W-:Y:S01]  /*0400*/  MOV R25, 0x8 ;  /* 0x0000000800197802 */ /* 0x000fe20000000f00 */
[----:B------:R-:W3:Y:S04]  /*0410*/  LDG.E.64 R10, desc[UR16][R2.64+0x8] ;  /* 0x00000810020a7981 */ /* 0x000ee8000c1e1b00 */
[----:B------:R-:W3:Y:S01]  /*0420*/  LDG.E.64 R22, desc[UR16][R22.64] ;  /* 0x0000001016167981 */ /* 0x000ee2000c1e1b00 */
[C---:B------:R-:W-:Y:S01]  /*0430*/  IMAD.WIDE R24, R20.reuse, R25, UR12 ;  /* 0x0000000c14187e25 */ /* 0x040fe2000f8e0219 */
[----:B----4-:R-:W-:Y:S01]  /*0440*/  DFMA R16, R14, R16, R18 ;  /* 0x000000100e10722b */ /* 0x010fe20000000012 */
[----:B------:R-:W-:Y:S01]  /*0450*/  MOV R19, 0x8 ;  /* 0x0000000800137802 */ /* 0x000fe20000000f00 */
[----:B------:R-:W4:Y:S04]  /*0460*/  LDG.E.64 R14, desc[UR16][R2.64+0x10] ;  /* 0x00001010020e7981 */ /* 0x000f28000c1e1b00 */
[----:B------:R-:W4:Y:S01]  /*0470*/  LDG.E.64 R24, desc[UR16][R24.64] ;  /* 0x0000001018187981 */ /* 0x000f22000c1e1b00 */
[----:B------:R-:W-:Y:S01]  /*0480*/  IMAD.WIDE R18, R20, R19, UR14 ;  /* 0x0000000e14127e25 */ /* 0x000fe2000f8e0213 */
[----:B-----5:R-:W-:-:S02]  /*0490*/  DFMA R8, R6, R8, R16 ;  /* 0x000000080608722b */ /* 0x020fc40000000010 */
[----:B------:R-:W5:Y:S04]  /*04a0*/  LDG.E.64 R6, desc[UR16][R2.64+0x18] ;  /* 0x0000181002067981 */ /* 0x000f68000c1e1b00 */
[----:B------:R-:W5:Y:S01]  /*04b0*/  LDG.E.64 R18, desc[UR16][R18.64] ;  /* 0x0000001012127981 */ /* 0x000f62000c1e1b00 */
[----:B------:R-:W-:-:S04]  /*04c0*/  UIADD3 UR4, UPT, UPT, UR4, 0x8, URZ ;  /* 0x0000000804047890 */ /* 0x000fc8000fffe0ff */
[----:B------:R-:W-:Y:S01]  /*04d0*/  UISETP.NE.AND UP0, UPT, UR4, URZ, UPT ;  /* 0x000000ff0400728c */ /* 0x000fe2000bf05270 */
[----:B--2---:R-:W-:-:S08]  /*04e0*/  DFMA R4, R12, R4, R8 ;  /* 0x000000040c04722b */ /* 0x004fd00000000008 */
[----:B---3--:R-:W-:-:S08]  /*04f0*/  DFMA R4, R10, R22, R4 ;  /* 0x000000160a04722b */ /* 0x008fd00000000004 */
[----:B----4-:R-:W-:Y:S01]  /*0500*/  DFMA R4, R14, R24, R4 ;  /* 0x000000180e04722b */ /* 0x010fe20000000004 */
[----:B------:R-:W-:-:S07]  /*0510*/  IADD3 R8, P0, PT, R2, 0x40, RZ ;  /* 0x0000004002087810 */ /* 0x000fce0007f1e0ff */
[----:B-----5:R-:W-:Y:S01]  /*0520*/  DFMA R12, R6, R18, R4 ;  /* 0x00000012060c722b */ /* 0x020fe20000000004 */
[----:B------:R-:W-:Y:S01]  /*0530*/  IMAD.U32 R5, RZ, RZ, UR18 ;  /* 0x00000012ff057e24 */ /* 0x000fe2000f8e00ff */
[----:B------:R-:W-:-:S04]  /*0540*/  IADD3.X R9, PT, PT, RZ, R3, RZ, P0, !PT ;  /* 0x00000003ff097210 */ /* 0x000fc800007fe4ff */
[----:B------:R-:W-:Y:S01]  /*0550*/  LEA R20, R5, R20, 0x3 ;  /* 0x0000001405147211 */ /* 0x000fe200078e18ff */
[----:B------:R-:W-:Y:S06]  /*0560*/  BRA.U UP0, `(.L_x_1) ;  /* 0xfffffffd002c7547 */ /* 0x000fec000b83ffff */
[----:B------:R-:W-:-:S12]  /*0570*/  ULOP3.LUT UR4, UR18, 0x7ffffff8, URZ, 0xc0, !UPT ;  /* 0x7ffffff812047892 */ /* 0x000fd8000f8ec0ff */
.L_x_0:
[----:B------:R-:W-:-:S04]  /*0580*/  ULOP3.LUT UR6, UR18, 0x7, URZ, 0xc0, !UPT ;  /* 0x0000000712067892 */ /* 0x000fc8000f8ec0ff */
[----:B------:R-:W-:-:S09]  /*0590*/  UISETP.NE.AND UP0, UPT, UR6, URZ, UPT ;  /* 0x000000ff0600728c */ /* 0x000fd2000bf05270 */
[----:B------:R-:W-:Y:S05]  /*05a0*/  BRA.U !UP0, `(.L_x_2) ;  /* 0x0000000508387547 */ /* 0x000fea000b800000 */
[----:B------:R-:W-:Y:S02]  /*05b0*/  UISETP.GE.U32.AND UP0, UPT, UR6, 0x4, UPT ;  /* 0x000000040600788c */ /* 0x000fe4000bf06070 */
[----:B------:R-:W-:-:S04]  /*05c0*/  ULOP3.LUT UR5, UR18, 0x3, URZ, 0xc0, !UPT ;  /* 0x0000000312057892 */ /* 0x000fc8000f8ec0ff */
[----:B------:R-:W-:-:S03]  /*05d0*/  UISETP.NE.AND UP1, UPT, UR5, URZ, UPT ;  /* 0x000000ff0500728c */ /* 0x000fc6000bf25270 */
[----:B------:R-:W-:Y:S08]  /*05e0*/  BRA.U !UP0, `(.L_x_3) ;  /* 0x00000001087c7547 */ /* 0x000ff0000b800000 */
[----:B------:R-:W1:Y:S01]  /*05f0*/  LDC.64 R10, c[0x0][0x380] ;  /* 0x0000e000ff0a7b82 */ /* 0x000e620000000a00 */
[----:B------:R-:W2:Y:S01]  /*0600*/  LDCU.64 UR6, c[0x0][0x380] ;  /* 0x00007000ff0677ac */ /* 0x000ea20008000a00 */
[----:B------:R-:W-:Y:S01]  /*0610*/  IMAD.U32 R5, RZ, RZ, UR4 ;  /* 0x00000004ff057e24 */ /* 0x000fe2000f8e00ff */
[C---:B------:R-:W-:Y:S01]  /*0620*/  IADD3 R3, PT, PT, R21.reuse, UR4, RZ ;  /* 0x0000000415037c10 */ /* 0x040fe2000fffe0ff */
[----:B------:R-:W-:Y:S01]  /*0630*/  IMAD.U32 R23, RZ, RZ, UR18 ;  /* 0x00000012ff177e24 */ /* 0x000fe2000f8e00ff */
[----:B------:R-:W-:Y:S01]  /*0640*/  IADD3 R2, P0, PT, R21, UR4, RZ ;  /* 0x0000000415027c10 */ /* 0x000fe2000ff1e0ff */
[----:B------:R-:W-:Y:S02]  /*0650*/  IMAD R5, R5, UR18, R0 ;  /* 0x0000001205057c24 */ /* 0x000fe4000f8e0200 */
[----:B------:R-:W3:Y:S01]  /*0660*/  LDC.64 R18, c[0x0][0x388] ;  /* 0x0000e200ff127b82 */ /* 0x000ee20000000a00 */
[----:B------:R-:W-:Y:S01]  /*0670*/  MOV R25, UR18 ;  /* 0x0000001200197c02 */ /* 0x000fe20008000f00 */
[----:B-1----:R-:W-:Y:S01]  /*0680*/  IMAD.WIDE.U32 R10, R3, 0x8, R10 ;  /* 0x00000008030a7825 */ /* 0x002fe200078e000a */
[----:B------:R-:W-:-:S02]  /*0690*/  IADD3.X R3, PT, PT, RZ, RZ, RZ, P0, !PT ;  /* 0x000000ffff037210 */ /* 0x000fc400007fe4ff */
[----:B--2---:R-:W-:-:S03]  /*06a0*/  LEA R16, P0, R2, UR6, 0x3 ;  /* 0x0000000602107c11 */ /* 0x004fc6000f8018ff */
[----:B0-----:R-:W2:Y:S01]  /*06b0*/  LDG.E.64 R10, desc[UR16][R10.64] ;  /* 0x000000100a0a7981 */ /* 0x001ea2000c1e1b00 */
[----:B---3--:R-:W-:Y:S01]  /*06c0*/  IMAD.WIDE R18, R5, 0x8, R18 ;  /* 0x0000000805127825 */ /* 0x008fe200078e0212 */
[----:B------:R-:W-:-:S04]  /*06d0*/  LEA.HI.X R17, R2, UR7, R3, 0x3, P0 ;  /* 0x0000000702117c11 */ /* 0x000fc800080f1c03 */
[----:B------:R-:W2:Y:S01]  /*06e0*/  LDG.E.64 R14, desc[UR16][R18.64] ;  /* 0x00000010120e7981 */ /* 0x000ea2000c1e1b00 */
[----:B------:R-:W-:-:S03]  /*06f0*/  IMAD.WIDE R22, R23, 0x8, R18 ;  /* 0x0000000817167825 */ /* 0x000fc600078e0212 */
[----:B------:R-:W3:Y:S04]  /*0700*/  LDG.E.64 R6, desc[UR16][R16.64+0x8] ;  /* 0x0000081010067981 */ /* 0x000ee8000c1e1b00 */
[----:B------:R-:W3:Y:S01]  /*0710*/  LDG.E.64 R8, desc[UR16][R22.64] ;  /* 0x0000001016087981 */ /* 0x000ee2000c1e1b00 */
[----:B------:R-:W-:Y:S01]  /*0720*/  IMAD.WIDE R24, R25, 0x8, R22 ;  /* 0x0000000819187825 */ /* 0x000fe200078e0216 */
[----:B------:R-:W-:Y:S02]  /*0730*/  MOV R27, UR18 ;  /* 0x00000012001b7c02 */ /* 0x000fe40008000f00 */
[----:B------:R-:W4:Y:S04]  /*0740*/  LDG.E.64 R2, desc[UR16][R16.64+0x10] ;  /* 0x0000101010027981 */ /* 0x000f28000c1e1b00 */
[----:B------:R-:W4:Y:S01]  /*0750*/  LDG.E.64 R4, desc[UR16][R24.64] ;  /* 0x0000001018047981 */ /* 0x000f22000c1e1b00 */
[----:B------:R-:W-:-:S03]  /*0760*/  IMAD.WIDE R26, R27, 0x8, R24 ;  /* 0x000000081b1a7825 */ /* 0x000fc600078e0218 */
[----:B------:R-:W5:Y:S04]  /*0770*/  LDG.E.64 R18, desc[UR16][R16.64+0x18] ;  /* 0x0000181010127981 */ /* 0x000f68000c1e1b00 */
[----:B------:R-:W5:Y:S01]  /*0780*/  LDG.E.64 R26, desc[UR16][R26.64] ;  /* 0x000000101a1a7981 */ /* 0x000f62000c1e1b00 */
[----:B------:R-:W-:Y:S01]  /*0790*/  UIADD3 UR4, UPT, UPT, UR4, 0x4, URZ ;  /* 0x0000000404047890 */ /* 0x000fe2000fffe0ff */
[----:B--2---:R-:W-:-:S08]  /*07a0*/  DFMA R10, R10, R14, R12 ;  /* 0x0000000e0a0a722b */ /* 0x004fd0000000000c */
[----:B---3--:R-:W-:-:S08]  /*07b0*/  DFMA R6, R6, R8, R10 ;  /* 0x000000080606722b */ /* 0x008fd0000000000a */
[----:B----4-:R-:W-:-:S08]  /*07c0*/  DFMA R2, R2, R4, R6 ;  /* 0x000000040202722b */ /* 0x010fd00000000006 */
[----:B-----5:R-:W-:-:S11]  /*07d0*/  DFMA R12, R18, R26, R2 ;  /* 0x0000001a120c722b */ /* 0x020fd60000000002 */
.L_x_3:
[----:B------:R-:W-:Y:S05]  /*07e0*/  BRA.U !UP1, `(.L_x_2) ;  /* 0x0000000109a87547 */ /* 0x000fea000b800000 */
[----:B------:R-:W-:Y:S01]  /*07f0*/  UISETP.NE.AND UP0, UPT, UR5, 0x1, UPT ;  /* 0x000000010500788c */ /* 0x000fe2000bf05270 */
[----:B------:R-:W-:Y:S01]  /*0800*/  IMAD.U32 R9, RZ, RZ, UR4 ;  /* 0x00000004ff097e24 */ /* 0x000fe2000f8e00ff */
[----:B------:R-:W-:Y:S02]  /*0810*/  ULOP3.LUT UR5, UR18, 0x1, URZ, 0xc0, !UPT ;  /* 0x0000000112057892 */ /* 0x000fe4000f8ec0ff */
[----:B------:R-:W-:Y:S02]  /*0820*/  MOV R11, UR18 ;  /* 0x00000012000b7c02 */ /* 0x000fe40008000f00 */
[----:B------:R-:W-:Y:S01]  /*0830*/  PLOP3.LUT P1, PT, PT, PT, UP0, 0x80, 0x8 ;  /* 0x000000000008781c */ /* 0x000fe20003f2f008 */
[----:B------:R-:W-:-:S04]  /*0840*/  UISETP.NE.U32.AND UP1, UPT, UR5, 0x1, UPT ;  /* 0x000000010500788c */ /* 0x000fc8000bf25070 */
[----:B------:R-:W1:Y:S02]  /*0850*/  @UP0 LDCU.128 UR8, c[0x0][0x380] ;  /* 0x00007000ff0807ac */ /* 0x000e640008000c00 */
[----:B------:R-:W-:Y:S01]  /*0860*/  PLOP3.LUT P0, PT, PT, PT, UP1, 0x80, 0x8 ;  /* 0x000000000008781c */ /* 0x000fe20003f0f018 */
[----:B------:R-:W2:Y:S05]  /*0870*/  @UP0 LDCU.64 UR6, c[0x0][0x380] ;  /* 0x00007000ff0607ac */ /* 0x000eaa0008000a00 */
[C---:B------:R-:W-:Y:S01]  /*0880*/  @P1 IADD3 R7, PT, PT, R21.reuse, UR4, RZ ;  /* 0x0000000415071c10 */ /* 0x040fe2000fffe0ff */
[----:B------:R-:W3:Y:S01]  /*0890*/  @!UP1 LDCU.128 UR12, c[0x0][0x380] ;  /* 0x00007000ff0c97ac */ /* 0x000ee20008000c00 */
[----:B------:R-:W-:Y:S01]  /*08a0*/  @P1 IADD3 R6, P2, PT, R21, UR4, RZ ;  /* 0x0000000415061c10 */ /* 0x000fe2000ff5e0ff */
[----:B------:R-:W-:Y:S01]  /*08b0*/  @P1 IMAD R9, R9, UR18, R0 ;  /* 0x0000001209091c24 */ /* 0x000fe2000f8e0200 */
[----:B------:R-:W-:Y:S01]  /*08c0*/  @UP0 UIADD3 UR4, UPT, UPT, UR4, 0x2, URZ ;  /* 0x0000000204040890 */ /* 0x000fe2000fffe0ff */
[----:B-1----:R-:W-:Y:S01]  /*08d0*/  MOV R2, UR8 ;  /* 0x0000000800027c02 */ /* 0x002fe20008000f00 */
[----:B------:R-:W-:Y:S01]  /*08e0*/  IMAD.U32 R3, RZ, RZ, UR9 ;  /* 0x00000009ff037e24 */ /* 0x000fe2000f8e00ff */
[----:B------:R-:W-:-:S02]  /*08f0*/  MOV R4, UR10 ;  /* 0x0000000a00047c02 */ /* 0x000fc40008000f00 */
[----:B------:R-:W-:Y:S01]  /*0900*/  MOV R5, UR11 ;  /* 0x0000000b00057c02 */ /* 0x000fe20008000f00 */
[----:B------:R-:W-:-:S04]  /*0910*/  @P1 IMAD.WIDE.U32 R2, R7, 0x8, R2 ;  /* 0x0000000807021825 */ /* 0x000fc800078e0002 */
[----:B------:R-:W-:Y:S01]  /*0920*/  @P1 IMAD.WIDE R4, R9, 0x8, R4 ;  /* 0x0000000809041825 */ /* 0x000fe200078e0204 */
[----:B------:R-:W-:Y:S01]  /*0930*/  MOV R19, UR4 ;  /* 0x0000000400137c02 */ /* 0x000fe20008000f00 */
[----:B0-----:R-:W4:Y:S02]  /*0940*/  @P1 LDG.E.64 R2, desc[UR16][R2.64] ;  /* 0x0000001002021981 */ /* 0x001f24000c1e1b00 */
[----:B------:R-:W-:Y:S01]  /*0950*/  @P1 IMAD.X R7, RZ, RZ, RZ, P2 ;  /* 0x000000ffff071224 */ /* 0x000fe200010e06ff */
[----:B--2---:R-:W-:-:S04]  /*0960*/  @P1 LEA R8, P2, R6, UR6, 0x3 ;  /* 0x0000000606081c11 */ /* 0x004fc8000f8418ff */
[----:B------:R-:W-:Y:S01]  /*0970*/  @P1 LEA.HI.X R9, R6, UR7, R7, 0x3, P2 ;  /* 0x0000000706091c11 */ /* 0x000fe200090f1c07 */
[----:B------:R-:W-:Y:S02]  /*0980*/  @P1 IMAD.WIDE R6, R11, 0x8, R4 ;  /* 0x000000080b061825 */ /* 0x000fe400078e0204 */
[----:B------:R-:W4:Y:S01]  /*0990*/  @P1 LDG.E.64 R4, desc[UR16][R4.64] ;  /* 0x0000001004041981 */ /* 0x000f22000c1e1b00 */
[----:B---3--:R-:W-:Y:S01]  /*09a0*/  MOV R14, UR12 ;  /* 0x0000000c000e7c02 */ /* 0x008fe20008000f00 */
[----:B------:R-:W-:Y:S01]  /*09b0*/  IMAD.U32 R15, RZ, RZ, UR13 ;  /* 0x0000000dff0f7e24 */ /* 0x000fe2000f8e00ff */
[----:B------:R-:W-:Y:S01]  /*09c0*/  MOV R10, UR14 ;  /* 0x0000000e000a7c02 */ /* 0x000fe20008000f00 */
[----:B------:R-:W-:Y:S01]  /*09d0*/  IMAD.U32 R11, RZ, RZ, UR15 ;  /* 0x0000000fff0b7e24 */ /* 0x000fe2000f8e00ff */
[----:B------:R-:W-:Y:S01]  /*09e0*/  @!P0 IADD3 R17, PT, PT, R21, UR4, RZ ;  /* 0x0000000415118c10 */ /* 0x000fe2000fffe0ff */
[----:B------:R-:W-:Y:S01]  /*09f0*/  @!P0 IMAD R19, R19, UR18, R0 ;  /* 0x0000001213138c24 */ /* 0x000fe2000f8e0200 */
[----:B------:R-:W2:Y:S04]  /*0a00*/  @P1 LDG.E.64 R6, desc[UR16][R6.64] ;  /* 0x0000001006061981 */ /* 0x000ea8000c1e1b00 */
[----:B------:R-:W2:Y:S01]  /*0a10*/  @P1 LDG.E.64 R8, desc[UR16][R8.64+0x8] ;  /* 0x0000081008081981 */ /* 0x000ea2000c1e1b00 */
[----:B------:R-:W-:-:S04]  /*0a20*/  @!P0 IMAD.WIDE.U32 R14, R17, 0x8, R14 ;  /* 0x00000008110e8825 */ /* 0x000fc800078e000e */
[----:B------:R-:W-:Y:S02]  /*0a30*/  @!P0 IMAD.WIDE R10, R19, 0x8, R10 ;  /* 0x00000008130a8825 */ /* 0x000fe400078e020a */
[----:B------:R-:W3:Y:S04]  /*0a40*/  @!P0 LDG.E.64 R14, desc[UR16][R14.64] ;  /* 0x000000100e0e8981 */ /* 0x000ee8000c1e1b00 */
[----:B------:R-:W3:Y:S01]  /*0a50*/  @!P0 LDG.E.64 R10, desc[UR16][R10.64] ;  /* 0x000000100a0a8981 */ /* 0x000ee2000c1e1b00 */
[----:B----4-:R-:W-:-:S08]  /*0a60*/  @P1 DFMA R2, R2, R4, R12 ;  /* 0x000000040202122b */ /* 0x010fd0000000000c */
[----:B--2---:R-:W-:-:S08]  /*0a70*/  @P1 DFMA R12, R8, R6, R2 ;  /* 0x00000006080c122b */ /* 0x004fd00000000002 */
[----:B---3--:R-:W-:-:S11]  /*0a80*/  @!P0 DFMA R12, R14, R10, R12 ;  /* 0x0000000a0e0c822b */ /* 0x008fd6000000000c */
.L_x_2:
[----:B------:R-:W1:Y:S01]  /*0a90*/  LDC.64 R2, c[0x0][0x390] ;  /* 0x0000e400ff027b82 */ /* 0x000e620000000a00 */
[----:B------:R-:W-:-:S05]  /*0aa0*/  IADD3 R21, PT, PT, R0, R21, RZ ;  /* 0x0000001500157210 */ /* 0x000fca0007ffe0ff */
[----:B-1----:R-:W-:-:S05]  /*0ab0*/  IMAD.WIDE R2, R21, 0x8, R2 ;  /* 0x0000000815027825 */ /* 0x002fca00078e0202 */
[----:B0-----:R-:W-:Y:S01]  /*0ac0*/  STG.E.64 desc[UR16][R2.64], R12 ;  /* 0x0000000c02007986 */ /* 0x001fe2000c101b10 */
[----:B------:R-:W-:Y:S05]  /*0ad0*/  EXIT ;  /* 0x000000000000794d */ /* 0x000fea0003800000 */
.L_x_4:
[----:B------:R-:W-:-:S00]  /*0ae0*/  BRA `(.L_x_4) ;  /* 0xfffffffc00fc7947 */ /* 0x000fc0000383ffff */
[----:B------:R-:W-:-:S00]  /*0af0*/  NOP ;  /* 0x0000000000007918 */ /* 0x000fc00000000000 */
        /* <DEDUP_REMOVED lines=8> */
.L_x_5:


//--------------------- .nv.shared.reserved.0     --------------------------
	.section	.nv.shared.reserved.0,"aw",@nobits
	.weak		__nv_reservedSMEM_offset_0_alias
	.size		__nv_reservedSMEM_offset_0_alias, 0, 64
	.other		__nv_reservedSMEM_offset_0_alias,@"STO_CUDA_RESERVED_SHARED STV_DEFAULT"
__nv_reservedSMEM_offset_0_alias:
	.zero		0
	.zero		64


//--------------------- .nv.constant0._Z21matrix_multiplicationPdS_S_i --------------------------
	.section	.nv.constant0._Z21matrix_multiplicationPdS_S_i,"a",@progbits
	.sectionflags	@""
	.align	4
.nv.constant0._Z21matrix_multiplicationPdS_S_i:
	.zero		924


//--------------------- SYMBOLS --------------------------

	.type		.nv.reservedSmem.offset0,@object
	.size		.nv.reservedSmem.offset0,0x4
